	.headerflags	@"EF_CUDA_TEXMODE_UNIFIED EF_CUDA_64BIT_ADDRESS EF_CUDA_ACCELERATORS EF_CUDA_SM90 EF_CUDA_VIRTUAL_SM(EF_CUDA_SM90)"
	.elftype	@"ET_EXEC"


//--------------------- .nv.info                  --------------------------
	.section	.nv.info,"",@"SHT_CUDA_INFO"
	.align	4


	//----- nvinfo : EIATTR_REGCOUNT
	.align		4
        /*0000*/ 	.byte	0x04, 0x2f
        /*0002*/ 	.short	(.L_3 - .L_2)
	.align		4
.L_2:
        /*0004*/ 	.word	index@(triton_poi_fused__native_batch_norm_legit_no_training_convolution_relu_8)
        /*0008*/ 	.word	0x00000016


	//----- nvinfo : EIATTR_MIN_STACK_SIZE
	.align		4
.L_3:
        /*000c*/ 	.byte	0x04, 0x12
        /*000e*/ 	.short	(.L_5 - .L_4)
	.align		4
.L_4:
        /*0010*/ 	.word	index@(triton_poi_fused__native_batch_norm_legit_no_training_convolution_relu_8)
        /*0014*/ 	.word	0x00000000


	//----- nvinfo : EIATTR_FRAME_SIZE
	.align		4
.L_5:
        /*0018*/ 	.byte	0x04, 0x11
        /*001a*/ 	.short	(.L_7 - .L_6)
	.align		4
.L_6:
        /*001c*/ 	.word	index@(triton_poi_fused__native_batch_norm_legit_no_training_convolution_relu_8)
        /*0020*/ 	.word	0x00000000


	//----- nvinfo : EIATTR_MIN_STACK_SIZE
	.align		4
.L_7:
        /*0024*/ 	.byte	0x04, 0x12
        /*0026*/ 	.short	(.L_9 - .L_8)
	.align		4
.L_8:
        /*0028*/ 	.word	index@(triton_poi_fused__native_batch_norm_legit_no_training_convolution_relu_8)
        /*002c*/ 	.word	0x00000000
.L_9:


//--------------------- .nv.info.triton_poi_fused__native_batch_norm_legit_no_training_convolution_relu_8 --------------------------
	.section	.nv.info.triton_poi_fused__native_batch_norm_legit_no_training_convolution_relu_8,"",@"SHT_CUDA_INFO"
	.sectionflags	@""
	.align	4


	//----- nvinfo : EIATTR_CUDA_API_VERSION
	.align		4
        /*0000*/ 	.byte	0x04, 0x37
        /*0002*/ 	.short	(.L_11 - .L_10)
.L_10:
        /*0004*/ 	.word	0x0000007c


	//----- nvinfo : EIATTR_KPARAM_INFO
	.align		4
.L_11:
        /*0008*/ 	.byte	0x04, 0x17
        /*000a*/ 	.short	(.L_13 - .L_12)
.L_12:
        /*000c*/ 	.word	0x00000000
        /*0010*/ 	.short	0x0007
        /*0012*/ 	.short	0x0038
        /*0014*/ 	.byte	0x00, 0xf0, 0x11, 0x00


	//----- nvinfo : EIATTR_KPARAM_INFO
	.align		4
.L_13:
        /*0018*/ 	.byte	0x04, 0x17
        /*001a*/ 	.short	(.L_15 - .L_14)
.L_14:
        /*001c*/ 	.word	0x00000000
        /*0020*/ 	.short	0x0006
        /*0022*/ 	.short	0x0030
        /*0024*/ 	.byte	0x00, 0xf4, 0x21, 0x00


	//----- nvinfo : EIATTR_KPARAM_INFO
	.align		4
.L_15:
        /*0028*/ 	.byte	0x04, 0x17
        /*002a*/ 	.short	(.L_17 - .L_16)
.L_16:
        /*002c*/ 	.word	0x00000000
        /*0030*/ 	.short	0x0005
        /*0032*/ 	.short	0x0028
        /*0034*/ 	.byte	0x00, 0xf4, 0x21, 0x00


	//----- nvinfo : EIATTR_KPARAM_INFO
	.align		4
.L_17:
        /*0038*/ 	.byte	0x04, 0x17
        /*003a*/ 	.short	(.L_19 - .L_18)
.L_18:
        /*003c*/ 	.word	0x00000000
        /*0040*/ 	.short	0x0004
        /*0042*/ 	.short	0x0020
        /*0044*/ 	.byte	0x00, 0xf4, 0x21, 0x00


	//----- nvinfo : EIATTR_KPARAM_INFO
	.align		4
.L_19:
        /*0048*/ 	.byte	0x04, 0x17
        /*004a*/ 	.short	(.L_21 - .L_20)
.L_20:
        /*004c*/ 	.word	0x00000000
        /*0050*/ 	.short	0x0003
        /*0052*/ 	.short	0x0018
        /*0054*/ 	.byte	0x00, 0xf4, 0x21, 0x00


	//----- nvinfo : EIATTR_KPARAM_INFO
	.align		4
.L_21:
        /*0058*/ 	.byte	0x04, 0x17
        /*005a*/ 	.short	(.L_23 - .L_22)
.L_22:
        /*005c*/ 	.word	0x00000000
        /*0060*/ 	.short	0x0002
        /*0062*/ 	.short	0x0010
        /*0064*/ 	.byte	0x00, 0xf4, 0x21, 0x00


	//----- nvinfo : EIATTR_KPARAM_INFO
	.align		4
.L_23:
        /*0068*/ 	.byte	0x04, 0x17
        /*006a*/ 	.short	(.L_25 - .L_24)
.L_24:
        /*006c*/ 	.word	0x00000000
        /*0070*/ 	.short	0x0001
        /*0072*/ 	.short	0x0008
        /*0074*/ 	.byte	0x00, 0xf4, 0x21, 0x00


	//----- nvinfo : EIATTR_KPARAM_INFO
	.align		4
.L_25:
        /*0078*/ 	.byte	0x04, 0x17
        /*007a*/ 	.short	(.L_27 - .L_26)
.L_26:
        /*007c*/ 	.word	0x00000000
        /*0080*/ 	.short	0x0000
        /*0082*/ 	.short	0x0000
        /*0084*/ 	.byte	0x00, 0xf4, 0x21, 0x00


	//----- nvinfo : EIATTR_SPARSE_MMA_MASK
	.align		4
.L_27:
        /*0088*/ 	.byte	0x03, 0x50
        /*008a*/ 	.short	0x0000


	//----- nvinfo : EIATTR_MAXREG_COUNT
	.align		4
        /*008c*/ 	.byte	0x03, 0x1b
        /*008e*/ 	.short	0x00ff


	//----- nvinfo : EIATTR_EXIT_INSTR_OFFSETS
	.align		4
        /*0090*/ 	.byte	0x04, 0x1c
        /*0092*/ 	.short	(.L_29 - .L_28)


	//   ....[0]....
.L_28:
        /*0094*/ 	.word	0x00000430


	//----- nvinfo : EIATTR_REQNTID
	.align		4
.L_29:
        /*0098*/ 	.byte	0x04, 0x10
        /*009a*/ 	.short	(.L_31 - .L_30)
.L_30:
        /*009c*/ 	.word	0x00000100
        /*00a0*/ 	.word	0x00000001
        /*00a4*/ 	.word	0x00000001


	//----- nvinfo : EIATTR_CBANK_PARAM_SIZE
	.align		4
.L_31:
        /*00a8*/ 	.byte	0x03, 0x19
        /*00aa*/ 	.short	0x003c


	//----- nvinfo : EIATTR_PARAM_CBANK
	.align		4
        /*00ac*/ 	.byte	0x04, 0x0a
        /*00ae*/ 	.short	(.L_33 - .L_32)
	.align		4
.L_32:
        /*00b0*/ 	.word	index@(.nv.constant0.triton_poi_fused__native_batch_norm_legit_no_training_convolution_relu_8)
        /*00b4*/ 	.short	0x0210
        /*00b6*/ 	.short	0x003c


	//----- nvinfo : EIATTR_SW_WAR
	.align		4
.L_33:
        /*00b8*/ 	.byte	0x04, 0x36
        /*00ba*/ 	.short	(.L_35 - .L_34)
.L_34:
        /*00bc*/ 	.word	0x00000008
.L_35:


//--------------------- .nv.callgraph             --------------------------
	.section	.nv.callgraph,"",@"SHT_CUDA_CALLGRAPH"
	.align	4
	.sectionentsize	8
	.align		4
        /*0000*/ 	.word	0x00000000
	.align		4
        /*0004*/ 	.word	0xffffffff
	.align		4
        /*0008*/ 	.word	0x00000000
	.align		4
        /*000c*/ 	.word	0xfffffffe
	.align		4
        /*0010*/ 	.word	0x00000000
	.align		4
        /*0014*/ 	.word	0xfffffffd
	.align		4
        /*0018*/ 	.word	0x00000000
	.align		4
        /*001c*/ 	.word	0xfffffffc


//--------------------- .nv.constant4             --------------------------
	.section	.nv.constant4,"a",@progbits
	.align	8
	.align		8
.nv.constant4:
        /*0000*/ 	.dword	_$_str
	.align		8
        /*0008*/ 	.dword	_$_str_$_2


//--------------------- .text.triton_poi_fused__native_batch_norm_legit_no_training_convolution_relu_8 --------------------------
	.section	.text.triton_poi_fused__native_batch_norm_legit_no_training_convolution_relu_8,"ax",@progbits
	.align	128
        .global         triton_poi_fused__native_batch_norm_legit_no_training_convolution_relu_8
        .type           triton_poi_fused__native_batch_norm_legit_no_training_convolution_relu_8,@function
        .size           triton_poi_fused__native_batch_norm_legit_no_training_convolution_relu_8,(.L_x_1 - triton_poi_fused__native_batch_norm_legit_no_training_convolution_relu_8)
        .other          triton_poi_fused__native_batch_norm_legit_no_training_convolution_relu_8,@"STO_CUDA_ENTRY STV_DEFAULT"
triton_poi_fused__native_batch_norm_legit_no_training_convolution_relu_8:
.text.triton_poi_fused__native_batch_norm_legit_no_training_convolution_relu_8:
[----:B------:R-:W-:Y:S01]  /*0000*/  LDC R1, c[0x0][0x28] ;  /* 0x00000a00ff017b82 */ /* 0x000fe20000000800 */
[----:B------:R-:W1:Y:S07]  /*0010*/  S2R R0, SR_TID.X ;  /* 0x0000000000007919 */ /* 0x000e6e0000002100 */
[----:B------:R-:W2:Y:S01]  /*0020*/  LDC.64 R6, c[0x0][0x228] ;  /* 0x00008a00ff067b82 */ /* 0x000ea20000000a00 */
[----:B------:R-:W-:Y:S01]  /*0030*/  ULDC.64 UR4, c[0x0][0x208] ;  /* 0x0000820000047ab9 */ /* 0x000fe20000000a00 */
[----:B------:R-:W3:Y:S06]  /*0040*/  S2R R5, SR_CTAID.X ;  /* 0x0000000000057919 */ /* 0x000eec0000002500 */
[----:B------:R-:W4:Y:S08]  /*0050*/  LDC.64 R12, c[0x0][0x218] ;  /* 0x00008600ff0c7b82 */ /* 0x000f300000000a00 */
[----:B------:R-:W5:Y:S08]  /*0060*/  LDC.64 R14, c[0x0][0x220] ;  /* 0x00008800ff0e7b82 */ /* 0x000f700000000a00 */
[----:B------:R-:W5:Y:S01]  /*0070*/  LDC.64 R10, c[0x0][0x238] ;  /* 0x00008e00ff0a7b82 */ /* 0x000f620000000a00 */
[----:B-1----:R-:W-:-:S07]  /*0080*/  SHF.L.U32 R0, R0, 0x1, RZ ;  /* 0x0000000100007819 */ /* 0x002fce00000006ff */
[----:B------:R-:W1:Y:S01]  /*0090*/  LDC.64 R16, c[0x0][0x230] ;  /* 0x00008c00ff107b82 */ /* 0x000e620000000a00 */
[----:B---3--:R-:W-:Y:S02]  /*00a0*/  SHF.R.S32.HI R3, RZ, 0x16, R5 ;  /* 0x00000016ff037819 */ /* 0x008fe40000011405 */
[----:B------:R-:W-:Y:S02]  /*00b0*/  LOP3.LUT R0, R0, 0x1fe, RZ, 0xc0, !PT ;  /* 0x000001fe00007812 */ /* 0x000fe400078ec0ff */
[----:B------:R-:W-:Y:S02]  /*00c0*/  SGXT R3, R3, 0x1 ;  /* 0x000000010303781a */ /* 0x000fe40000000200 */
[----:B------:R-:W-:-:S04]  /*00d0*/  LEA R0, R5, R0, 0x9 ;  /* 0x0000000005007211 */ /* 0x000fc800078e48ff */
[----:B------:R-:W-:-:S04]  /*00e0*/  LEA.HI R3, R3, R0, RZ, 0x8 ;  /* 0x0000000003037211 */ /* 0x000fc800078f40ff */
[----:B------:R-:W-:-:S04]  /*00f0*/  LOP3.LUT R3, R3, 0xffffff00, RZ, 0xc0, !PT ;  /* 0xffffff0003037812 */ /* 0x000fc800078ec0ff */
[----:B------:R-:W-:Y:S02]  /*0100*/  IADD3 R8, R0, -R3, RZ ;  /* 0x8000000300087210 */ /* 0x000fe40007ffe0ff */
[----:B------:R-:W3:Y:S03]  /*0110*/  LDC.64 R2, c[0x0][0x210] ;  /* 0x00008400ff027b82 */ /* 0x000ee60000000a00 */
[----:B--2---:R-:W-:-:S06]  /*0120*/  IMAD.WIDE R6, R8, 0x4, R6 ;  /* 0x0000000408067825 */ /* 0x004fcc00078e0206 */
[----:B------:R-:W2:Y:S01]  /*0130*/  LDG.E.EL.64 R6, desc[UR4][R6.64] ;  /* 0x0000000406067981 */ /* 0x000ea2000c2e1b00 */
[----:B----4-:R-:W-:-:S04]  /*0140*/  IMAD.WIDE R12, R8, 0x4, R12 ;  /* 0x00000004080c7825 */ /* 0x010fc800078e020c */
[C---:B-----5:R-:W-:Y:S02]  /*0150*/  IMAD.WIDE R14, R8.reuse, 0x4, R14 ;  /* 0x00000004080e7825 */ /* 0x060fe400078e020e */
[----:B------:R-:W4:Y:S02]  /*0160*/  LDG.E.EL.64 R12, desc[UR4][R12.64] ;  /* 0x000000040c0c7981 */ /* 0x000f24000c2e1b00 */
[----:B0-----:R-:W-:Y:S02]  /*0170*/  IMAD.WIDE R10, R8, 0x4, R10 ;  /* 0x00000004080a7825 */ /* 0x001fe400078e020a */
[----:B------:R-:W5:Y:S02]  /*0180*/  LDG.E.EL.64 R14, desc[UR4][R14.64] ;  /* 0x000000040e0e7981 */ /* 0x000f64000c2e1b00 */
[----:B---3--:R-:W-:Y:S02]  /*0190*/  IMAD.WIDE R2, R0, 0x4, R2 ;  /* 0x0000000400027825 */ /* 0x008fe400078e0202 */
[----:B------:R-:W3:Y:S04]  /*01a0*/  LDG.E.EL.64 R10, desc[UR4][R10.64] ;  /* 0x000000040a0a7981 */ /* 0x000ee8000c2e1b00 */
[----:B------:R-:W4:Y:S01]  /*01b0*/  LDG.E.64 R4, desc[UR4][R2.64] ;  /* 0x0000000402047981 */ /* 0x000f22000c1e1b00 */
[----:B-1----:R-:W-:-:S05]  /*01c0*/  IMAD.WIDE R16, R8, 0x4, R16 ;  /* 0x0000000408107825 */ /* 0x002fca00078e0210 */
[----:B------:R0:W3:Y:S02]  /*01d0*/  LDG.E.EL.64 R8, desc[UR4][R16.64] ;  /* 0x0000000410087981 */ /* 0x0000e4000c2e1b00 */
[----:B0-----:R-:W-:Y:S01]  /*01e0*/  HFMA2.MMA R16, -RZ, RZ, 1.625, 0 ;  /* 0x3e800000ff107435 */ /* 0x001fe200000001ff */
[----:B--2---:R-:W-:Y:S01]  /*01f0*/  FADD R6, R6, 9.9999997473787516356e-06 ;  /* 0x3727c5ac06067421 */ /* 0x004fe20000000000 */
[----:B------:R-:W-:-:S03]  /*0200*/  FADD R7, R7, 9.9999997473787516356e-06 ;  /* 0x3727c5ac07077421 */ /* 0x000fc60000000000 */
[----:B------:R-:W0:Y:S08]  /*0210*/  MUFU.SQRT R18, R6 ;  /* 0x0000000600127308 */ /* 0x000e300000002000 */
[----:B------:R1:W2:Y:S01]  /*0220*/  MUFU.SQRT R19, R7 ;  /* 0x0000000700137308 */ /* 0x0002a20000002000 */
[C---:B0-----:R-:W-:Y:S02]  /*0230*/  FSETP.GT.AND P0, PT, R18.reuse, 8.50705917302346158658e+37, PT ;  /* 0x7e8000001200780b */ /* 0x041fe40003f04000 */
[----:B------:R-:W-:Y:S01]  /*0240*/  FSETP.GEU.AND P2, PT, R18, 1.175494350822287508e-38, PT ;  /* 0x008000001200780b */ /* 0x000fe20003f4e000 */
[----:B-1----:R-:W0:Y:S01]  /*0250*/  LDC.64 R6, c[0x0][0x240] ;  /* 0x00009000ff067b82 */ /* 0x002e220000000a00 */
[----:B--2---:R-:W-:-:S02]  /*0260*/  FSETP.GT.AND P1, PT, R19, 8.50705917302346158658e+37, PT ;  /* 0x7e8000001300780b */ /* 0x004fc40003f24000 */
[----:B------:R-:W-:-:S07]  /*0270*/  FSETP.GEU.AND P3, PT, R19, 1.175494350822287508e-38, PT ;  /* 0x008000001300780b */ /* 0x000fce0003f6e000 */
[----:B------:R-:W-:-:S04]  /*0280*/  @P0 FMUL R18, R18, 0.25 ;  /* 0x3e80000012120820 */ /* 0x000fc80000400000 */
[----:B------:R-:W-:Y:S01]  /*0290*/  @!P2 FMUL R18, R18, 16777216 ;  /* 0x4b8000001212a820 */ /* 0x000fe20000400000 */
[----:B------:R-:W-:-:S04]  /*02a0*/  @P1 FMUL R19, R19, 0.25 ;  /* 0x3e80000013131820 */ /* 0x000fc80000400000 */
[----:B------:R-:W-:Y:S01]  /*02b0*/  @!P3 FMUL R19, R19, 16777216 ;  /* 0x4b8000001313b820 */ /* 0x000fe20000400000 */
[----:B------:R-:W1:Y:S01]  /*02c0*/  MUFU.RCP R18, R18 ;  /* 0x0000001200127308 */ /* 0x000e620000001000 */
[----:B------:R-:W-:-:S07]  /*02d0*/  FSEL R17, R16, 1, P0 ;  /* 0x3f80000010117808 */ /* 0x000fce0000000000 */
[----:B------:R-:W2:Y:S01]  /*02e0*/  MUFU.RCP R19, R19 ;  /* 0x0000001300137308 */ /* 0x000ea20000001000 */
[----:B------:R-:W-:Y:S01]  /*02f0*/  FSEL R16, R16, 1, P1 ;  /* 0x3f80000010107808 */ /* 0x000fe20000800000 */
[----:B------:R-:W-:Y:S01]  /*0300*/  @!P2 FMUL R17, R17, 16777216 ;  /* 0x4b8000001111a820 */ /* 0x000fe20000400000 */
[----:B----4-:R-:W-:Y:S01]  /*0310*/  FADD R4, R4, R12 ;  /* 0x0000000c04047221 */ /* 0x010fe20000000000 */
[----:B------:R-:W-:Y:S02]  /*0320*/  FADD R5, R5, R13 ;  /* 0x0000000d05057221 */ /* 0x000fe40000000000 */
[----:B------:R-:W-:Y:S01]  /*0330*/  @!P3 FMUL R16, R16, 16777216 ;  /* 0x4b8000001010b820 */ /* 0x000fe20000400000 */
[----:B-1----:R-:W-:Y:S01]  /*0340*/  FMUL R17, R18, R17 ;  /* 0x0000001112117220 */ /* 0x002fe20000400000 */
[----:B-----5:R-:W-:Y:S01]  /*0350*/  FADD R14, -R14, R4 ;  /* 0x000000040e0e7221 */ /* 0x020fe20000000100 */
[----:B------:R-:W-:Y:S01]  /*0360*/  FADD R15, -R15, R5 ;  /* 0x000000050f0f7221 */ /* 0x000fe20000000100 */
[----:B--2---:R-:W-:-:S02]  /*0370*/  FMUL R16, R19, R16 ;  /* 0x0000001013107220 */ /* 0x004fc40000400000 */
[----:B------:R-:W-:Y:S02]  /*0380*/  FMUL R17, R14, R17 ;  /* 0x000000110e117220 */ /* 0x000fe40000400000 */
[----:B------:R-:W-:Y:S02]  /*0390*/  FMUL R16, R15, R16 ;  /* 0x000000100f107220 */ /* 0x000fe40000400000 */
[----:B---3--:R-:W-:Y:S02]  /*03a0*/  FFMA R8, R8, R17, R10 ;  /* 0x0000001108087223 */ /* 0x008fe4000000000a */
[----:B------:R-:W-:-:S03]  /*03b0*/  FFMA R9, R9, R16, R11 ;  /* 0x0000001009097223 */ /* 0x000fc6000000000b */
[----:B------:R-:W-:Y:S02]  /*03c0*/  FSETP.GEU.AND P0, PT, R8, RZ, PT ;  /* 0x000000ff0800720b */ /* 0x000fe40003f0e000 */
[C---:B------:R-:W-:Y:S01]  /*03d0*/  FSETP.GEU.AND P1, PT, R9.reuse, RZ, PT ;  /* 0x000000ff0900720b */ /* 0x040fe20003f2e000 */
[----:B0-----:R-:W-:Y:S01]  /*03e0*/  IMAD.WIDE R6, R0, 0x4, R6 ;  /* 0x0000000400067825 */ /* 0x001fe200078e0206 */
[----:B------:R-:W-:Y:S02]  /*03f0*/  FSEL R8, R8, RZ, P0 ;  /* 0x000000ff08087208 */ /* 0x000fe40000000000 */
[----:B------:R-:W-:Y:S01]  /*0400*/  FSEL R9, R9, RZ, P1 ;  /* 0x000000ff09097208 */ /* 0x000fe20000800000 */
[----:B------:R-:W-:Y:S04]  /*0410*/  STG.E.64 desc[UR4][R2.64], R4 ;  /* 0x0000000402007986 */ /* 0x000fe8000c101b04 */
[----:B------:R-:W-:Y:S01]  /*0420*/  STG.E.64 desc[UR4][R6.64], R8 ;  /* 0x0000000806007986 */ /* 0x000fe2000c101b04 */
[----:B------:R-:W-:Y:S05]  /*0430*/  EXIT ;  /* 0x000000000000794d */ /* 0x000fea0003800000 */
.L_x_0:
[----:B------:R-:W-:-:S00]  /*0440*/  BRA `(.L_x_0) ;  /* 0xfffffffc00fc7947 */ /* 0x000fc0000383ffff */
[----:B------:R-:W-:-:S00]  /*0450*/  NOP ;  /* 0x0000000000007918 */ /* 0x000fc00000000000 */
        /* <DEDUP_REMOVED lines=10> */
.L_x_1:


//--------------------- .nv.global.init           --------------------------
	.section	.nv.global.init,"aw",@progbits
.nv.global.init:
	.type		_$_str,@object
	.size		_$_str,(_$_str_$_2 - _$_str)
_$_str:
        /*0000*/ 	.byte	0x5f, 0x5f, 0x43, 0x55, 0x44, 0x41, 0x5f, 0x46, 0x54, 0x5a, 0x00
	.type		_$_str_$_2,@object
	.size		_$_str_$_2,(.L_1 - _$_str_$_2)
_$_str_$_2:
        /*000b*/ 	.byte	0x5f, 0x5f, 0x43, 0x55, 0x44, 0x41, 0x5f, 0x50, 0x52, 0x45, 0x43, 0x5f, 0x53, 0x51, 0x52, 0x54
        /*001b*/ 	.byte	0x00
.L_1:


//--------------------- .nv.constant0.triton_poi_fused__native_batch_norm_legit_no_training_convolution_relu_8 --------------------------
	.section	.nv.constant0.triton_poi_fused__native_batch_norm_legit_no_training_convolution_relu_8,"a",@progbits
	.sectionflags	@""
	.align	4
.nv.constant0.triton_poi_fused__native_batch_norm_legit_no_training_convolution_relu_8:
	.zero		588
